//
// Generated by NVIDIA NVVM Compiler
//
// Compiler Build ID: CL-36424714
// Cuda compilation tools, release 13.0, V13.0.88
// Based on NVVM 20.0.0
//

.version 9.0
.target sm_100
.address_size 64

	// .globl	_Z17calcMom0Ser1x1vP1PiPdS0_S0_S0_
// _ZZ14blockReduceSumdE7warpSum has been demoted

.visible .entry _Z17calcMom0Ser1x1vP1PiPdS0_S0_S0_(
	.param .u64 .ptr .align 1 _Z17calcMom0Ser1x1vP1PiPdS0_S0_S0__param_0,
	.param .u64 .ptr .align 1 _Z17calcMom0Ser1x1vP1PiPdS0_S0_S0__param_1,
	.param .u64 .ptr .align 1 _Z17calcMom0Ser1x1vP1PiPdS0_S0_S0__param_2,
	.param .u64 .ptr .align 1 _Z17calcMom0Ser1x1vP1PiPdS0_S0_S0__param_3,
	.param .u64 .ptr .align 1 _Z17calcMom0Ser1x1vP1PiPdS0_S0_S0__param_4
)
{
	.reg .pred 	%p<54>;
	.reg .b32 	%r<96>;
	.reg .b64 	%rd<13>;
	.reg .b64 	%fd<61>;
	// demoted variable
	.shared .align 8 .b8 _ZZ14blockReduceSumdE7warpSum[256];
	ld.param.u64 	%rd3, [_Z17calcMom0Ser1x1vP1PiPdS0_S0_S0__param_2];
	ld.param.u64 	%rd4, [_Z17calcMom0Ser1x1vP1PiPdS0_S0_S0__param_3];
	ld.param.u64 	%rd2, [_Z17calcMom0Ser1x1vP1PiPdS0_S0_S0__param_4];
	cvta.to.global.u64 	%rd5, %rd4;
	cvta.to.global.u64 	%rd6, %rd3;
	mov.u32 	%r1, %ntid.x;
	mov.u32 	%r2, %ctaid.x;
	mov.u32 	%r3, %tid.x;
	mad.lo.s32 	%r28, %r2, %r1, %r3;
	shl.b32 	%r29, %r28, 2;
	shl.b32 	%r30, %r28, 1;
	mul.wide.u32 	%rd7, %r30, 8;
	add.s64 	%rd8, %rd6, %rd7;
	ld.global.f64 	%fd21, [%rd8+8];
	mul.f64 	%fd22, %fd21, 0d3FE0000000000000;
	mul.f64 	%fd23, %fd22, 0d3FF6A09E667F3BCC;
	mul.wide.u32 	%rd9, %r29, 8;
	add.s64 	%rd10, %rd5, %rd9;
	ld.global.f64 	%fd24, [%rd10];
	mul.f64 	%fd11, %fd24, %fd23;
	ld.global.f64 	%fd25, [%rd10+8];
	mul.f64 	%fd1, %fd23, %fd25;
	and.b32  	%r4, %r3, 31;
	// begin inline asm
	mov.b64 {%r8,%r9}, %fd11;
	// end inline asm
	shfl.sync.down.b32	%r11|%p2, %r9, 16, 31, -1;
	shfl.sync.down.b32	%r10|%p3, %r8, 16, 31, -1;
	// begin inline asm
	mov.b64 %fd12, {%r10,%r11};
	// end inline asm
	add.f64 	%fd13, %fd11, %fd12;
	// begin inline asm
	mov.b64 {%r12,%r13}, %fd13;
	// end inline asm
	shfl.sync.down.b32	%r15|%p4, %r13, 8, 31, -1;
	shfl.sync.down.b32	%r14|%p5, %r12, 8, 31, -1;
	// begin inline asm
	mov.b64 %fd14, {%r14,%r15};
	// end inline asm
	add.f64 	%fd15, %fd13, %fd14;
	// begin inline asm
	mov.b64 {%r16,%r17}, %fd15;
	// end inline asm
	shfl.sync.down.b32	%r19|%p6, %r17, 4, 31, -1;
	shfl.sync.down.b32	%r18|%p7, %r16, 4, 31, -1;
	// begin inline asm
	mov.b64 %fd16, {%r18,%r19};
	// end inline asm
	add.f64 	%fd17, %fd15, %fd16;
	// begin inline asm
	mov.b64 {%r20,%r21}, %fd17;
	// end inline asm
	shfl.sync.down.b32	%r23|%p8, %r21, 2, 31, -1;
	shfl.sync.down.b32	%r22|%p9, %r20, 2, 31, -1;
	// begin inline asm
	mov.b64 %fd18, {%r22,%r23};
	// end inline asm
	add.f64 	%fd19, %fd17, %fd18;
	// begin inline asm
	mov.b64 {%r24,%r25}, %fd19;
	// end inline asm
	shfl.sync.down.b32	%r27|%p10, %r25, 1, 31, -1;
	shfl.sync.down.b32	%r26|%p11, %r24, 1, 31, -1;
	// begin inline asm
	mov.b64 %fd20, {%r26,%r27};
	// end inline asm
	add.f64 	%fd2, %fd19, %fd20;
	setp.ne.s32 	%p12, %r4, 0;
	shr.u32 	%r31, %r3, 2;
	mov.u32 	%r32, _ZZ14blockReduceSumdE7warpSum;
	add.s32 	%r5, %r32, %r31;
	@%p12 bra 	$L__BB0_2;
	st.shared.f64 	[%r5], %fd2;
$L__BB0_2:
	bar.sync 	0;
	shr.u32 	%r6, %r1, 5;
	setp.ge.u32 	%p13, %r3, %r6;
	shl.b32 	%r33, %r4, 3;
	add.s32 	%r7, %r32, %r33;
	mov.f64 	%fd58, 0d0000000000000000;
	@%p13 bra 	$L__BB0_4;
	ld.shared.f64 	%fd58, [%r7];
$L__BB0_4:
	setp.gt.u32 	%p15, %r3, 31;
	shl.b32 	%r35, %r2, 1;
	cvta.to.global.u64 	%rd11, %rd2;
	mul.wide.u32 	%rd12, %r35, 8;
	add.s64 	%rd1, %rd11, %rd12;
	mov.pred 	%p53, 0;
	@%p15 bra 	$L__BB0_7;
	// begin inline asm
	mov.b64 {%r36,%r37}, %fd58;
	// end inline asm
	shfl.sync.down.b32	%r39|%p17, %r37, 16, 31, -1;
	shfl.sync.down.b32	%r38|%p18, %r36, 16, 31, -1;
	// begin inline asm
	mov.b64 %fd28, {%r38,%r39};
	// end inline asm
	add.f64 	%fd29, %fd58, %fd28;
	// begin inline asm
	mov.b64 {%r40,%r41}, %fd29;
	// end inline asm
	shfl.sync.down.b32	%r43|%p19, %r41, 8, 31, -1;
	shfl.sync.down.b32	%r42|%p20, %r40, 8, 31, -1;
	// begin inline asm
	mov.b64 %fd30, {%r42,%r43};
	// end inline asm
	add.f64 	%fd31, %fd29, %fd30;
	// begin inline asm
	mov.b64 {%r44,%r45}, %fd31;
	// end inline asm
	shfl.sync.down.b32	%r47|%p21, %r45, 4, 31, -1;
	shfl.sync.down.b32	%r46|%p22, %r44, 4, 31, -1;
	// begin inline asm
	mov.b64 %fd32, {%r46,%r47};
	// end inline asm
	add.f64 	%fd33, %fd31, %fd32;
	// begin inline asm
	mov.b64 {%r48,%r49}, %fd33;
	// end inline asm
	shfl.sync.down.b32	%r51|%p23, %r49, 2, 31, -1;
	shfl.sync.down.b32	%r50|%p24, %r48, 2, 31, -1;
	// begin inline asm
	mov.b64 %fd34, {%r50,%r51};
	// end inline asm
	add.f64 	%fd35, %fd33, %fd34;
	// begin inline asm
	mov.b64 {%r52,%r53}, %fd35;
	// end inline asm
	shfl.sync.down.b32	%r55|%p25, %r53, 1, 31, -1;
	shfl.sync.down.b32	%r54|%p26, %r52, 1, 31, -1;
	// begin inline asm
	mov.b64 %fd36, {%r54,%r55};
	// end inline asm
	add.f64 	%fd5, %fd35, %fd36;
	setp.ne.s32 	%p27, %r3, 0;
	@%p27 bra 	$L__BB0_7;
	st.global.f64 	[%rd1], %fd5;
	mov.pred 	%p53, -1;
$L__BB0_7:
	setp.ne.s32 	%p29, %r4, 0;
	// begin inline asm
	mov.b64 {%r56,%r57}, %fd1;
	// end inline asm
	shfl.sync.down.b32	%r59|%p30, %r57, 16, 31, -1;
	shfl.sync.down.b32	%r58|%p31, %r56, 16, 31, -1;
	// begin inline asm
	mov.b64 %fd38, {%r58,%r59};
	// end inline asm
	add.f64 	%fd39, %fd1, %fd38;
	// begin inline asm
	mov.b64 {%r60,%r61}, %fd39;
	// end inline asm
	shfl.sync.down.b32	%r63|%p32, %r61, 8, 31, -1;
	shfl.sync.down.b32	%r62|%p33, %r60, 8, 31, -1;
	// begin inline asm
	mov.b64 %fd40, {%r62,%r63};
	// end inline asm
	add.f64 	%fd41, %fd39, %fd40;
	// begin inline asm
	mov.b64 {%r64,%r65}, %fd41;
	// end inline asm
	shfl.sync.down.b32	%r67|%p34, %r65, 4, 31, -1;
	shfl.sync.down.b32	%r66|%p35, %r64, 4, 31, -1;
	// begin inline asm
	mov.b64 %fd42, {%r66,%r67};
	// end inline asm
	add.f64 	%fd43, %fd41, %fd42;
	// begin inline asm
	mov.b64 {%r68,%r69}, %fd43;
	// end inline asm
	shfl.sync.down.b32	%r71|%p36, %r69, 2, 31, -1;
	shfl.sync.down.b32	%r70|%p37, %r68, 2, 31, -1;
	// begin inline asm
	mov.b64 %fd44, {%r70,%r71};
	// end inline asm
	add.f64 	%fd45, %fd43, %fd44;
	// begin inline asm
	mov.b64 {%r72,%r73}, %fd45;
	// end inline asm
	shfl.sync.down.b32	%r75|%p38, %r73, 1, 31, -1;
	shfl.sync.down.b32	%r74|%p39, %r72, 1, 31, -1;
	// begin inline asm
	mov.b64 %fd46, {%r74,%r75};
	// end inline asm
	add.f64 	%fd6, %fd45, %fd46;
	@%p29 bra 	$L__BB0_9;
	st.shared.f64 	[%r5], %fd6;
$L__BB0_9:
	setp.ge.u32 	%p40, %r3, %r6;
	bar.sync 	0;
	mov.f64 	%fd60, 0d0000000000000000;
	@%p40 bra 	$L__BB0_11;
	ld.shared.f64 	%fd60, [%r7];
$L__BB0_11:
	setp.gt.u32 	%p41, %r3, 31;
	@%p41 bra 	$L__BB0_13;
	// begin inline asm
	mov.b64 {%r76,%r77}, %fd60;
	// end inline asm
	shfl.sync.down.b32	%r79|%p42, %r77, 16, 31, -1;
	shfl.sync.down.b32	%r78|%p43, %r76, 16, 31, -1;
	// begin inline asm
	mov.b64 %fd49, {%r78,%r79};
	// end inline asm
	add.f64 	%fd50, %fd60, %fd49;
	// begin inline asm
	mov.b64 {%r80,%r81}, %fd50;
	// end inline asm
	shfl.sync.down.b32	%r83|%p44, %r81, 8, 31, -1;
	shfl.sync.down.b32	%r82|%p45, %r80, 8, 31, -1;
	// begin inline asm
	mov.b64 %fd51, {%r82,%r83};
	// end inline asm
	add.f64 	%fd52, %fd50, %fd51;
	// begin inline asm
	mov.b64 {%r84,%r85}, %fd52;
	// end inline asm
	shfl.sync.down.b32	%r87|%p46, %r85, 4, 31, -1;
	shfl.sync.down.b32	%r86|%p47, %r84, 4, 31, -1;
	// begin inline asm
	mov.b64 %fd53, {%r86,%r87};
	// end inline asm
	add.f64 	%fd54, %fd52, %fd53;
	// begin inline asm
	mov.b64 {%r88,%r89}, %fd54;
	// end inline asm
	shfl.sync.down.b32	%r91|%p48, %r89, 2, 31, -1;
	shfl.sync.down.b32	%r90|%p49, %r88, 2, 31, -1;
	// begin inline asm
	mov.b64 %fd55, {%r90,%r91};
	// end inline asm
	add.f64 	%fd56, %fd54, %fd55;
	// begin inline asm
	mov.b64 {%r92,%r93}, %fd56;
	// end inline asm
	shfl.sync.down.b32	%r95|%p50, %r93, 1, 31, -1;
	shfl.sync.down.b32	%r94|%p51, %r92, 1, 31, -1;
	// begin inline asm
	mov.b64 %fd57, {%r94,%r95};
	// end inline asm
	add.f64 	%fd60, %fd56, %fd57;
$L__BB0_13:
	not.pred 	%p52, %p53;
	@%p52 bra 	$L__BB0_15;
	st.global.f64 	[%rd1+8], %fd60;
$L__BB0_15:
	ret;

}


// ===== COMPILED SASS (sm_100) =====

	.target	sm_100

	.elftype	@"ET_EXEC"


//--------------------- .note.nv.tkinfo           --------------------------
	.section	.note.nv.tkinfo,"",@"SHT_NOTE"
	.sectionflags	@"SHF_NOTE_NV_TKINFO"
	.tkinfo
        /*0018*/ 	.word	0x00000002
        /*0030*/ 	.string	""
        /*0030*/ 	.string	"ptxas"
        /*0030*/ 	.string	"Cuda compilation tools, release 13.0, V13.0.88"
        /*0030*/ 	.string	"Build cuda_13.0.r13.0/compiler.36424714_0"
        /*0030*/ 	.string	"-arch sm_100 -m 64 "



//--------------------- .note.nv.cuinfo           --------------------------
	.section	.note.nv.cuinfo,"",@"SHT_NOTE"
	.sectionflags	@"SHF_NOTE_NV_CUINFO"
        /*0018*/ 	.short	0x0002
        /*001a*/ 	.short	0x0064
        /*001c*/ 	.short	0x0082
	.zero		2


//--------------------- .nv.info                  --------------------------
	.section	.nv.info,"",@"SHT_CUDA_INFO"
	.align	4


	//----- nvinfo : EIATTR_REGCOUNT
	.align		4
        /*0000*/ 	.byte	0x04, 0x2f
        /*0002*/ 	.short	(.L_1 - .L_0)
	.align		4
.L_0:
        /*0004*/ 	.word	index@(_Z17calcMom0Ser1x1vP1PiPdS0_S0_S0_)
        /*0008*/ 	.word	0x00000018


	//----- nvinfo : EIATTR_FRAME_SIZE
	.align		4
.L_1:
        /*000c*/ 	.byte	0x04, 0x11
        /*000e*/ 	.short	(.L_3 - .L_2)
	.align		4
.L_2:
        /*0010*/ 	.word	index@(_Z17calcMom0Ser1x1vP1PiPdS0_S0_S0_)
        /*0014*/ 	.word	0x00000000


	//----- nvinfo : EIATTR_MIN_STACK_SIZE
	.align		4
.L_3:
        /*0018*/ 	.byte	0x04, 0x12
        /*001a*/ 	.short	(.L_5 - .L_4)
	.align		4
.L_4:
        /*001c*/ 	.word	index@(_Z17calcMom0Ser1x1vP1PiPdS0_S0_S0_)
        /*0020*/ 	.word	0x00000000
.L_5:


//--------------------- .nv.compat                --------------------------
	.section	.nv.compat,"",@"SHT_CUDA_COMPAT_INFO"
	.align	4
        /*0000*/ 	.byte	0x02, 0x09, 0x00, 0x00, 0x02, 0x02, 0x01, 0x00, 0x02, 0x05, 0x05, 0x00, 0x03, 0x07, 0x01, 0x01
        /*0010*/ 	.byte	0x02, 0x03, 0x00, 0x00, 0x02, 0x06, 0x01, 0x00, 0x04, 0x0b, 0x08, 0x00, 0x01, 0x00, 0x00, 0x00
        /*0020*/ 	.byte	0x00, 0x00, 0x00, 0x00


//--------------------- .nv.info._Z17calcMom0Ser1x1vP1PiPdS0_S0_S0_ --------------------------
	.section	.nv.info._Z17calcMom0Ser1x1vP1PiPdS0_S0_S0_,"",@"SHT_CUDA_INFO"
	.sectionflags	@""
	.align	4


	//----- nvinfo : EIATTR_CUDA_API_VERSION
	.align		4
        /*0000*/ 	.byte	0x04, 0x37
        /*0002*/ 	.short	(.L_7 - .L_6)
.L_6:
        /*0004*/ 	.word	0x00000082


	//----- nvinfo : EIATTR_KPARAM_INFO
	.align		4
.L_7:
        /*0008*/ 	.byte	0x04, 0x17
        /*000a*/ 	.short	(.L_9 - .L_8)
.L_8:
        /*000c*/ 	.word	0x00000000
        /*0010*/ 	.short	0x0004
        /*0012*/ 	.short	0x0020
        /*0014*/ 	.byte	0x00, 0xf5, 0x21, 0x00


	//----- nvinfo : EIATTR_KPARAM_INFO
	.align		4
.L_9:
        /*0018*/ 	.byte	0x04, 0x17
        /*001a*/ 	.short	(.L_11 - .L_10)
.L_10:
        /*001c*/ 	.word	0x00000000
        /*0020*/ 	.short	0x0003
        /*0022*/ 	.short	0x0018
        /*0024*/ 	.byte	0x00, 0xf5, 0x21, 0x00


	//----- nvinfo : EIATTR_KPARAM_INFO
	.align		4
.L_11:
        /*0028*/ 	.byte	0x04, 0x17
        /*002a*/ 	.short	(.L_13 - .L_12)
.L_12:
        /*002c*/ 	.word	0x00000000
        /*0030*/ 	.short	0x0002
        /*0032*/ 	.short	0x0010
        /*0034*/ 	.byte	0x00, 0xf5, 0x21, 0x00


	//----- nvinfo : EIATTR_KPARAM_INFO
	.align		4
.L_13:
        /*0038*/ 	.byte	0x04, 0x17
        /*003a*/ 	.short	(.L_15 - .L_14)
.L_14:
        /*003c*/ 	.word	0x00000000
        /*0040*/ 	.short	0x0001
        /*0042*/ 	.short	0x0008
        /*0044*/ 	.byte	0x00, 0xf5, 0x21, 0x00


	//----- nvinfo : EIATTR_KPARAM_INFO
	.align		4
.L_15:
        /*0048*/ 	.byte	0x04, 0x17
        /*004a*/ 	.short	(.L_17 - .L_16)
.L_16:
        /*004c*/ 	.word	0x00000000
        /*0050*/ 	.short	0x0000
        /*0052*/ 	.short	0x0000
        /*0054*/ 	.byte	0x00, 0xf5, 0x21, 0x00


	//----- nvinfo : EIATTR_SPARSE_MMA_MASK
	.align		4
.L_17:
        /*0058*/ 	.byte	0x03, 0x50
        /*005a*/ 	.short	0x0000


	//----- nvinfo : EIATTR_MAXREG_COUNT
	.align		4
        /*005c*/ 	.byte	0x03, 0x1b
        /*005e*/ 	.short	0x00ff


	//----- nvinfo : EIATTR_NUM_BARRIERS
	.align		4
        /*0060*/ 	.byte	0x02, 0x4c
        /*0062*/ 	.byte	0x01
	.zero		1


	//----- nvinfo : EIATTR_MERCURY_ISA_VERSION
	.align		4
        /*0064*/ 	.byte	0x03, 0x5f
        /*0066*/ 	.short	0x0101


	//----- nvinfo : EIATTR_COOP_GROUP_MASK_REGIDS
	.align		4
        /*0068*/ 	.byte	0x04, 0x29
        /*006a*/ 	.short	(.L_19 - .L_18)


	//   ....[0]....
.L_18:
        /*006c*/ 	.word	0xffffffff


	//   ....[1]....
        /*0070*/ 	.word	0xffffffff


	//   ....[2]....
        /*0074*/ 	.word	0xffffffff


	//   ....[3]....
        /*0078*/ 	.word	0xffffffff


	//   ....[4]....
        /*007c*/ 	.word	0xffffffff


	//   ....[5]....
        /*0080*/ 	.word	0xffffffff


	//   ....[6]....
        /*0084*/ 	.word	0xffffffff


	//   ....[7]....
        /*0088*/ 	.word	0xffffffff


	//   ....[8]....
        /*008c*/ 	.word	0xffffffff


	//   ....[9]....
        /*0090*/ 	.word	0xffffffff


	//   ....[10]....
        /*0094*/ 	.word	0xffffffff


	//   ....[11]....
        /*0098*/ 	.word	0xffffffff


	//   ....[12]....
        /*009c*/ 	.word	0xffffffff


	//   ....[13]....
        /*00a0*/ 	.word	0xffffffff


	//   ....[14]....
        /*00a4*/ 	.word	0xffffffff


	//   ....[15]....
        /*00a8*/ 	.word	0xffffffff


	//   ....[16]....
        /*00ac*/ 	.word	0xffffffff


	//   ....[17]....
        /*00b0*/ 	.word	0xffffffff


	//   ....[18]....
        /*00b4*/ 	.word	0xffffffff


	//   ....[19]....
        /*00b8*/ 	.word	0xffffffff


	//   ....[20]....
        /*00bc*/ 	.word	0xffffffff


	//   ....[21]....
        /*00c0*/ 	.word	0xffffffff


	//   ....[22]....
        /*00c4*/ 	.word	0xffffffff


	//   ....[23]....
        /*00c8*/ 	.word	0xffffffff


	//   ....[24]....
        /*00cc*/ 	.word	0xffffffff


	//   ....[25]....
        /*00d0*/ 	.word	0xffffffff


	//   ....[26]....
        /*00d4*/ 	.word	0xffffffff


	//   ....[27]....
        /*00d8*/ 	.word	0xffffffff


	//   ....[28]....
        /*00dc*/ 	.word	0xffffffff


	//   ....[29]....
        /*00e0*/ 	.word	0xffffffff


	//   ....[30]....
        /*00e4*/ 	.word	0xffffffff


	//   ....[31]....
        /*00e8*/ 	.word	0xffffffff


	//   ....[32]....
        /*00ec*/ 	.word	0xffffffff


	//   ....[33]....
        /*00f0*/ 	.word	0xffffffff


	//   ....[34]....
        /*00f4*/ 	.word	0xffffffff


	//   ....[35]....
        /*00f8*/ 	.word	0xffffffff


	//   ....[36]....
        /*00fc*/ 	.word	0xffffffff


	//   ....[37]....
        /*0100*/ 	.word	0xffffffff


	//   ....[38]....
        /*0104*/ 	.word	0xffffffff


	//   ....[39]....
        /*0108*/ 	.word	0xffffffff


	//   ....[40]....
        /*010c*/ 	.word	0x05000008


	//   ....[41]....
        /*0110*/ 	.word	0x05000008


	//   ....[42]....
        /*0114*/ 	.word	0x05000008


	//   ....[43]....
        /*0118*/ 	.word	0x05000008


	//   ....[44]....
        /*011c*/ 	.word	0x05000008


	//   ....[45]....
        /*0120*/ 	.word	0x05000008


	//   ....[46]....
        /*0124*/ 	.word	0x05000008


	//   ....[47]....
        /*0128*/ 	.word	0x05000008


	//   ....[48]....
        /*012c*/ 	.word	0x05000008


	//   ....[49]....
        /*0130*/ 	.word	0x05000008


	//   ....[50]....
        /*0134*/ 	.word	0x05000008


	//   ....[51]....
        /*0138*/ 	.word	0x05000008


	//   ....[52]....
        /*013c*/ 	.word	0x05000008


	//   ....[53]....
        /*0140*/ 	.word	0x05000008


	//   ....[54]....
        /*0144*/ 	.word	0x05000008


	//   ....[55]....
        /*0148*/ 	.word	0x05000008


	//   ....[56]....
        /*014c*/ 	.word	0x05000008


	//   ....[57]....
        /*0150*/ 	.word	0x05000008


	//   ....[58]....
        /*0154*/ 	.word	0x05000008


	//   ....[59]....
        /*0158*/ 	.word	0x05000008


	//   ....[60]....
        /*015c*/ 	.word	0x05000008


	//   ....[61]....
        /*0160*/ 	.word	0x05000008


	//   ....[62]....
        /*0164*/ 	.word	0x05000008


	//   ....[63]....
        /*0168*/ 	.word	0x05000008


	//   ....[64]....
        /*016c*/ 	.word	0x05000008


	//   ....[65]....
        /*0170*/ 	.word	0x05000008


	//   ....[66]....
        /*0174*/ 	.word	0x05000008


	//   ....[67]....
        /*0178*/ 	.word	0x05000008


	//   ....[68]....
        /*017c*/ 	.word	0x05000008


	//   ....[69]....
        /*0180*/ 	.word	0x05000008


	//----- nvinfo : EIATTR_COOP_GROUP_INSTR_OFFSETS
	.align		4
.L_19:
        /*0184*/ 	.byte	0x04, 0x28
        /*0186*/ 	.short	(.L_21 - .L_20)


	//   ....[0]....
.L_20:
        /*0188*/ 	.word	0x000001c0


	//   ....[1]....
        /*018c*/ 	.word	0x000001d0


	//   ....[2]....
        /*0190*/ 	.word	0x00000200


	//   ....[3]....
        /*0194*/ 	.word	0x00000210


	//   ....[4]....
        /*0198*/ 	.word	0x00000230


	//   ....[5]....
        /*019c*/ 	.word	0x00000240


	//   ....[6]....
        /*01a0*/ 	.word	0x00000270


	//   ....[7]....
        /*01a4*/ 	.word	0x00000280


	//   ....[8]....
        /*01a8*/ 	.word	0x000002d0


	//   ....[9]....
        /*01ac*/ 	.word	0x000002e0


	//   ....[10]....
        /*01b0*/ 	.word	0x00000390


	//   ....[11]....
        /*01b4*/ 	.word	0x000003a0


	//   ....[12]....
        /*01b8*/ 	.word	0x000003c0


	//   ....[13]....
        /*01bc*/ 	.word	0x000003d0


	//   ....[14]....
        /*01c0*/ 	.word	0x000003f0


	//   ....[15]....
        /*01c4*/ 	.word	0x00000400


	//   ....[16]....
        /*01c8*/ 	.word	0x00000420


	//   ....[17]....
        /*01cc*/ 	.word	0x00000430


	//   ....[18]....
        /*01d0*/ 	.word	0x00000450


	//   ....[19]....
        /*01d4*/ 	.word	0x00000460


	//   ....[20]....
        /*01d8*/ 	.word	0x00000510


	//   ....[21]....
        /*01dc*/ 	.word	0x00000520


	//   ....[22]....
        /*01e0*/ 	.word	0x00000540


	//   ....[23]....
        /*01e4*/ 	.word	0x00000550


	//   ....[24]....
        /*01e8*/ 	.word	0x00000590


	//   ....[25]....
        /*01ec*/ 	.word	0x000005a0


	//   ....[26]....
        /*01f0*/ 	.word	0x000005e0


	//   ....[27]....
        /*01f4*/ 	.word	0x000005f0


	//   ....[28]....
        /*01f8*/ 	.word	0x00000630


	//   ....[29]....
        /*01fc*/ 	.word	0x00000640


	//   ....[30]....
        /*0200*/ 	.word	0x000006f0


	//   ....[31]....
        /*0204*/ 	.word	0x00000700


	//   ....[32]....
        /*0208*/ 	.word	0x00000720


	//   ....[33]....
        /*020c*/ 	.word	0x00000730


	//   ....[34]....
        /*0210*/ 	.word	0x00000770


	//   ....[35]....
        /*0214*/ 	.word	0x00000780


	//   ....[36]....
        /*0218*/ 	.word	0x000007c0


	//   ....[37]....
        /*021c*/ 	.word	0x000007d0


	//   ....[38]....
        /*0220*/ 	.word	0x00000810


	//   ....[39]....
        /*0224*/ 	.word	0x00000820


	//   ....[40]....
        /*0228*/ 	.word	0x000008d0


	//   ....[41]....
        /*022c*/ 	.word	0x00000920


	//   ....[42]....
        /*0230*/ 	.word	0x00000990


	//   ....[43]....
        /*0234*/ 	.word	0x000009e0


	//   ....[44]....
        /*0238*/ 	.word	0x00000a50


	//   ....[45]....
        /*023c*/ 	.word	0x00000aa0


	//   ....[46]....
        /*0240*/ 	.word	0x00000b10


	//   ....[47]....
        /*0244*/ 	.word	0x00000b60


	//   ....[48]....
        /*0248*/ 	.word	0x00000bd0


	//   ....[49]....
        /*024c*/ 	.word	0x00000c20


	//   ....[50]....
        /*0250*/ 	.word	0x00000cb0


	//   ....[51]....
        /*0254*/ 	.word	0x00000d40


	//   ....[52]....
        /*0258*/ 	.word	0x00000db0


	//   ....[53]....
        /*025c*/ 	.word	0x00000e00


	//   ....[54]....
        /*0260*/ 	.word	0x00000e70


	//   ....[55]....
        /*0264*/ 	.word	0x00000ec0


	//   ....[56]....
        /*0268*/ 	.word	0x00000f30


	//   ....[57]....
        /*026c*/ 	.word	0x00000f80


	//   ....[58]....
        /*0270*/ 	.word	0x00000ff0


	//   ....[59]....
        /*0274*/ 	.word	0x00001040


	//   ....[60]....
        /*0278*/ 	.word	0x000010d0


	//   ....[61]....
        /*027c*/ 	.word	0x00001120


	//   ....[62]....
        /*0280*/ 	.word	0x00001190


	//   ....[63]....
        /*0284*/ 	.word	0x000011e0


	//   ....[64]....
        /*0288*/ 	.word	0x00001250


	//   ....[65]....
        /*028c*/ 	.word	0x000012a0


	//   ....[66]....
        /*0290*/ 	.word	0x00001310


	//   ....[67]....
        /*0294*/ 	.word	0x00001360


	//   ....[68]....
        /*0298*/ 	.word	0x000013d0


	//   ....[69]....
        /*029c*/ 	.word	0x00001420


	//----- nvinfo : EIATTR_VRC_CTA_INIT_COUNT
	.align		4
.L_21:
        /*02a0*/ 	.byte	0x02, 0x4a
	.zero		1
	.zero		1


	//----- nvinfo : EIATTR_EXIT_INSTR_OFFSETS
	.align		4
        /*02a4*/ 	.byte	0x04, 0x1c
        /*02a6*/ 	.short	(.L_23 - .L_22)


	//   ....[0]....
.L_22:
        /*02a8*/ 	.word	0x00000850


	//   ....[1]....
        /*02ac*/ 	.word	0x00000870


	//----- nvinfo : EIATTR_CRS_STACK_SIZE
	.align		4
.L_23:
        /*02b0*/ 	.byte	0x04, 0x1e
        /*02b2*/ 	.short	(.L_25 - .L_24)
.L_24:
        /*02b4*/ 	.word	0x00000000


	//----- nvinfo : EIATTR_CBANK_PARAM_SIZE
	.align		4
.L_25:
        /*02b8*/ 	.byte	0x03, 0x19
        /*02ba*/ 	.short	0x0028


	//----- nvinfo : EIATTR_PARAM_CBANK
	.align		4
        /*02bc*/ 	.byte	0x04, 0x0a
        /*02be*/ 	.short	(.L_27 - .L_26)
	.align		4
.L_26:
        /*02c0*/ 	.word	index@(.nv.constant0._Z17calcMom0Ser1x1vP1PiPdS0_S0_S0_)
        /*02c4*/ 	.short	0x0380
        /*02c6*/ 	.short	0x0028


	//----- nvinfo : EIATTR_SW_WAR
	.align		4
.L_27:
        /*02c8*/ 	.byte	0x04, 0x36
        /*02ca*/ 	.short	(.L_29 - .L_28)
.L_28:
        /*02cc*/ 	.word	0x00000008
.L_29:


//--------------------- .nv.callgraph             --------------------------
	.section	.nv.callgraph,"",@"SHT_CUDA_CALLGRAPH"
	.align	4
	.sectionentsize	8
	.align		4
        /*0000*/ 	.word	0x00000000
	.align		4
        /*0004*/ 	.word	0xffffffff
	.align		4
        /*0008*/ 	.word	0x00000000
	.align		4
        /*000c*/ 	.word	0xfffffffe
	.align		4
        /*0010*/ 	.word	0x00000000
	.align		4
        /*0014*/ 	.word	0xfffffffd
	.align		4
        /*0018*/ 	.word	0x00000000
	.align		4
        /*001c*/ 	.word	0xfffffffc


//--------------------- .text._Z17calcMom0Ser1x1vP1PiPdS0_S0_S0_ --------------------------
	.section	.text._Z17calcMom0Ser1x1vP1PiPdS0_S0_S0_,"ax",@progbits
	.align	128
        .global         _Z17calcMom0Ser1x1vP1PiPdS0_S0_S0_
        .type           _Z17calcMom0Ser1x1vP1PiPdS0_S0_S0_,@function
        .size           _Z17calcMom0Ser1x1vP1PiPdS0_S0_S0_,(.L_x_42 - _Z17calcMom0Ser1x1vP1PiPdS0_S0_S0_)
        .other          _Z17calcMom0Ser1x1vP1PiPdS0_S0_S0_,@"STO_CUDA_ENTRY STV_DEFAULT"
_Z17calcMom0Ser1x1vP1PiPdS0_S0_S0_:
.text._Z17calcMom0Ser1x1vP1PiPdS0_S0_S0_:
[----:B------:R-:W-:Y:S01]  /*0000*/  LDC R1, c[0x0][0x37c] ;  /* 0x0000df00ff017b82 */ /* 0x000fe20000000800 */
[----:B------:R-:W0:Y:S01]  /*0010*/  S2R R0, SR_TID.X ;  /* 0x0000000000007919 */ /* 0x000e220000002100 */
[----:B------:R-:W0:Y:S06]  /*0020*/  LDCU UR5, c[0x0][0x360] ;  /* 0x00006c00ff0577ac */ /* 0x000e2c0008000800 */
[----:B------:R-:W1:Y:S01]  /*0030*/  LDC.64 R2, c[0x0][0x390] ;  /* 0x0000e400ff027b82 */ /* 0x000e620000000a00 */
[----:B------:R-:W0:Y:S01]  /*0040*/  S2R R5, SR_CTAID.X ;  /* 0x0000000000057919 */ /* 0x000e220000002500 */
[----:B------:R-:W2:Y:S06]  /*0050*/  LDCU.64 UR8, c[0x0][0x358] ;  /* 0x00006b00ff0877ac */ /* 0x000eac0008000a00 */
[----:B------:R-:W3:Y:S01]  /*0060*/  LDC.64 R10, c[0x0][0x398] ;  /* 0x0000e600ff0a7b82 */ /* 0x000ee20000000a00 */
[----:B0-----:R-:W-:-:S04]  /*0070*/  IMAD R4, R5, UR5, R0 ;  /* 0x0000000505047c24 */ /* 0x001fc8000f8e0200 */
[----:B------:R-:W-:-:S04]  /*0080*/  IMAD.SHL.U32 R7, R4, 0x2, RZ ;  /* 0x0000000204077824 */ /* 0x000fc800078e00ff */
[----:B-1----:R-:W-:-:S06]  /*0090*/  IMAD.WIDE.U32 R2, R7, 0x8, R2 ;  /* 0x0000000807027825 */ /* 0x002fcc00078e0002 */
[----:B--2---:R-:W2:Y:S01]  /*00a0*/  LDG.E.64 R2, desc[UR8][R2.64+0x8] ;  /* 0x0000080802027981 */ /* 0x004ea2000c1e1b00 */
[----:B------:R-:W-:-:S04]  /*00b0*/  IMAD.SHL.U32 R7, R4, 0x4, RZ ;  /* 0x0000000404077824 */ /* 0x000fc800078e00ff */
[----:B---3--:R-:W-:-:S05]  /*00c0*/  IMAD.WIDE.U32 R10, R7, 0x8, R10 ;  /* 0x00000008070a7825 */ /* 0x008fca00078e000a */
[----:B------:R-:W3:Y:S04]  /*00d0*/  LDG.E.64 R12, desc[UR8][R10.64] ;  /* 0x000000080a0c7981 */ /* 0x000ee8000c1e1b00 */
[----:B------:R-:W4:Y:S01]  /*00e0*/  LDG.E.64 R6, desc[UR8][R10.64+0x8] ;  /* 0x000008080a067981 */ /* 0x000f22000c1e1b00 */
[----:B------:R-:W-:Y:S01]  /*00f0*/  UMOV UR6, 0x667f3bcc ;  /* 0x667f3bcc00067882 */ /* 0x000fe20000000000 */
[----:B------:R-:W-:Y:S01]  /*0100*/  UMOV UR7, 0x3ff6a09e ;  /* 0x3ff6a09e00077882 */ /* 0x000fe20000000000 */
[----:B------:R-:W-:Y:S01]  /*0110*/  UMOV UR4, 0x400 ;  /* 0x0000040000047882 */ /* 0x000fe20000000000 */
[----:B------:R-:W-:Y:S01]  /*0120*/  USHF.R.U32.HI UR5, URZ, 0x5, UR5 ;  /* 0x00000005ff057899 */ /* 0x000fe20008011605 */
[----:B------:R-:W-:Y:S01]  /*0130*/  SHF.L.U32 R5, R5, 0x1, RZ ;  /* 0x0000000105057819 */ /* 0x000fe200000006ff */
[----:B------:R-:W-:Y:S01]  /*0140*/  BSSY B0, `(.L_x_0) ;  /* 0x0000039000007945 */ /* 0x000fe20003800000 */
[----:B------:R-:W-:-:S03]  /*0150*/  PLOP3.LUT P2, PT, PT, PT, PT, 0x8, 0x80 ;  /* 0x000000000080781c */ /* 0x000fc60003f4e170 */
[----:B------:R-:W-:Y:S01]  /*0160*/  ISETP.GE.U32.AND P0, PT, R0, UR5, PT ;  /* 0x0000000500007c0c */ /* 0x000fe2000bf06070 */
[----:B--2---:R-:W-:-:S08]  /*0170*/  DMUL R8, R2, 0.5 ;  /* 0x3fe0000002087828 */ /* 0x004fd00000000000 */
[----:B------:R-:W-:Y:S01]  /*0180*/  DMUL R8, R8, UR6 ;  /* 0x0000000608087c28 */ /* 0x000fe20008000000 */
[----:B------:R-:W0:Y:S07]  /*0190*/  S2UR UR6, SR_CgaCtaId ;  /* 0x00000000000679c3 */ /* 0x000e2e0000008800 */
[C---:B---3--:R-:W-:Y:S02]  /*01a0*/  DMUL R12, R8.reuse, R12 ;  /* 0x0000000c080c7228 */ /* 0x048fe40000000000 */
[----:B----4-:R-:W-:-:S05]  /*01b0*/  DMUL R6, R8, R6 ;  /* 0x0000000608067228 */ /* 0x010fca0000000000 */
[----:B------:R-:W-:Y:S04]  /*01c0*/  SHFL.DOWN PT, R15, R13, 0x10, 0x1f ;  /* 0x0a001f000d0f7f89 */ /* 0x000fe800000e0000 */
[----:B------:R-:W1:Y:S01]  /*01d0*/  SHFL.DOWN PT, R14, R12, 0x10, 0x1f ;  /* 0x0a001f000c0e7f89 */ /* 0x000e6200000e0000 */
[----:B0-----:R-:W-:Y:S01]  /*01e0*/  ULEA UR4, UR6, UR4, 0x18 ;  /* 0x0000000406047291 */ /* 0x001fe2000f8ec0ff */
[----:B-1----:R-:W-:-:S07]  /*01f0*/  DADD R14, R12, R14 ;  /* 0x000000000c0e7229 */ /* 0x002fce000000000e */
[----:B------:R-:W-:Y:S04]  /*0200*/  SHFL.DOWN PT, R3, R15, 0x8, 0x1f ;  /* 0x09001f000f037f89 */ /* 0x000fe800000e0000 */
[----:B------:R-:W0:Y:S02]  /*0210*/  SHFL.DOWN PT, R2, R14, 0x8, 0x1f ;  /* 0x09001f000e027f89 */ /* 0x000e2400000e0000 */
[----:B0-----:R-:W-:-:S07]  /*0220*/  DADD R2, R14, R2 ;  /* 0x000000000e027229 */ /* 0x001fce0000000002 */
[----:B------:R-:W-:Y:S04]  /*0230*/  SHFL.DOWN PT, R11, R3, 0x4, 0x1f ;  /* 0x08801f00030b7f89 */ /* 0x000fe800000e0000 */
[----:B------:R-:W0:Y:S02]  /*0240*/  SHFL.DOWN PT, R10, R2, 0x4, 0x1f ;  /* 0x08801f00020a7f89 */ /* 0x000e2400000e0000 */
[----:B0-----:R-:W-:Y:S01]  /*0250*/  DADD R16, R2, R10 ;  /* 0x0000000002107229 */ /* 0x001fe2000000000a */
[----:B------:R-:W-:-:S06]  /*0260*/  CS2R R2, SRZ ;  /* 0x0000000000027805 */ /* 0x000fcc000001ff00 */
[----:B------:R-:W-:Y:S04]  /*0270*/  SHFL.DOWN PT, R11, R17, 0x2, 0x1f ;  /* 0x08401f00110b7f89 */ /* 0x000fe800000e0000 */
[----:B------:R-:W0:Y:S02]  /*0280*/  SHFL.DOWN PT, R10, R16, 0x2, 0x1f ;  /* 0x08401f00100a7f89 */ /* 0x000e2400000e0000 */
[----:B0-----:R-:W-:Y:S01]  /*0290*/  DADD R18, R16, R10 ;  /* 0x0000000010127229 */ /* 0x001fe2000000000a */
[----:B------:R-:W-:Y:S01]  /*02a0*/  LOP3.LUT P1, R10, R0, 0x1f, RZ, 0xc0, !PT ;  /* 0x0000001f000a7812 */ /* 0x000fe2000782c0ff */
[----:B------:R-:W0:Y:S03]  /*02b0*/  LDC.64 R16, c[0x0][0x3a0] ;  /* 0x0000e800ff107b82 */ /* 0x000e260000000a00 */
[----:B------:R-:W-:-:S02]  /*02c0*/  LEA R11, R10, UR4, 0x3 ;  /* 0x000000040a0b7c11 */ /* 0x000fc4000f8e18ff */
[----:B------:R-:W-:Y:S04]  /*02d0*/  SHFL.DOWN PT, R13, R19, 0x1, 0x1f ;  /* 0x08201f00130d7f89 */ /* 0x000fe800000e0000 */
[----:B------:R-:W1:Y:S01]  /*02e0*/  SHFL.DOWN PT, R12, R18, 0x1, 0x1f ;  /* 0x08201f00120c7f89 */ /* 0x000e6200000e0000 */
[----:B0-----:R-:W-:Y:S01]  /*02f0*/  IMAD.WIDE.U32 R4, R5, 0x8, R16 ;  /* 0x0000000805047825 */ /* 0x001fe200078e0010 */
[----:B-1----:R-:W-:Y:S01]  /*0300*/  DADD R14, R18, R12 ;  /* 0x00000000120e7229 */ /* 0x002fe2000000000c */
[----:B------:R-:W-:-:S06]  /*0310*/  LEA.HI R12, R0, UR4, RZ, 0x1e ;  /* 0x00000004000c7c11 */ /* 0x000fcc000f8ff0ff */
[----:B------:R0:W-:Y:S01]  /*0320*/  @!P1 STS.64 [R12], R14 ;  /* 0x0000000e0c009388 */ /* 0x0001e20000000a00 */
[----:B------:R-:W-:Y:S01]  /*0330*/  BAR.SYNC.DEFER_BLOCKING 0x0 ;  /* 0x0000000000007b1d */ /* 0x000fe20000010000 */
[----:B------:R-:W-:-:S05]  /*0340*/  ISETP.GT.U32.AND P1, PT, R0, 0x1f, PT ;  /* 0x0000001f0000780c */ /* 0x000fca0003f24070 */
[----:B------:R0:W1:Y:S08]  /*0350*/  @!P0 LDS.64 R2, [R11] ;  /* 0x000000000b028984 */ /* 0x0000700000000a00 */
[----:B0-----:R-:W-:Y:S05]  /*0360*/  @P1 BRA `(.L_x_1) ;  /* 0x0000000000581947 */ /* 0x001fea0003800000 */
[----:B------:R-:W-:-:S03]  /*0370*/  UMOV UR4, 0xffffffff ;  /* 0xffffffff00047882 */ /* 0x000fc60000000000 */
[----:B------:R-:W-:Y:S05]  /*0380*/  BRA.DIV UR4, `(.L_x_2) ;  /* 0x00000006043c7947 */ /* 0x000fea000b800000 */
[----:B-1----:R-:W-:Y:S04]  /*0390*/  SHFL.DOWN PT, R17, R3, 0x10, 0x1f ;  /* 0x0a001f0003117f89 */ /* 0x002fe800000e0000 */
[----:B------:R-:W0:Y:S02]  /*03a0*/  SHFL.DOWN PT, R16, R2, 0x10, 0x1f ;  /* 0x0a001f0002107f89 */ /* 0x000e2400000e0000 */
[----:B0-----:R-:W-:-:S07]  /*03b0*/  DADD R16, R16, R2 ;  /* 0x0000000010107229 */ /* 0x001fce0000000002 */
[----:B------:R-:W-:Y:S04]  /*03c0*/  SHFL.DOWN PT, R19, R17, 0x8, 0x1f ;  /* 0x09001f0011137f89 */ /* 0x000fe800000e0000 */
        /* <DEDUP_REMOVED lines=8> */
[----:B------:R0:W1:Y:S04]  /*0450*/  SHFL.DOWN PT, R16, R3, 0x1, 0x1f ;  /* 0x08201f0003107f89 */ /* 0x00006800000e0000 */
[----:B------:R0:W2:Y:S02]  /*0460*/  SHFL.DOWN PT, R15, R2, 0x1, 0x1f ;  /* 0x08201f00020f7f89 */ /* 0x0000a400000e0000 */
.L_x_17:
[----:B------:R-:W-:Y:S01]  /*0470*/  ISETP.NE.AND P3, PT, R0, RZ, PT ;  /* 0x000000ff0000720c */ /* 0x000fe20003f65270 */
[----:B--2---:R-:W-:Y:S02]  /*0480*/  IMAD.MOV.U32 R8, RZ, RZ, R15 ;  /* 0x000000ffff087224 */ /* 0x004fe400078e000f */
[----:B-1----:R-:W-:-:S06]  /*0490*/  IMAD.MOV.U32 R9, RZ, RZ, R16 ;  /* 0x000000ffff097224 */ /* 0x002fcc00078e0010 */
[----:B------:R-:W-:-:S04]  /*04a0*/  DADD R8, R2, R8 ;  /* 0x0000000002087229 */ /* 0x000fc80000000008 */
[----:B------:R-:W-:-:S03]  /*04b0*/  @!P3 PLOP3.LUT P2, PT, PT, PT, PT, 0x80, 0x8 ;  /* 0x000000000008b81c */ /* 0x000fc60003f4f070 */
[----:B------:R2:W-:Y:S10]  /*04c0*/  @!P3 STG.E.64 desc[UR8][R4.64], R8 ;  /* 0x000000080400b986 */ /* 0x0005f4000c101b08 */
.L_x_1:
[----:B------:R-:W-:Y:S05]  /*04d0*/  BSYNC B0 ;  /* 0x0000000000007941 */ /* 0x000fea0003800000 */
.L_x_0:
[----:B------:R-:W-:Y:S01]  /*04e0*/  UMOV UR4, 0xffffffff ;  /* 0xffffffff00047882 */ /* 0x000fe20000000000 */
[----:B------:R-:W-:Y:S02]  /*04f0*/  ISETP.NE.AND P3, PT, R10, RZ, PT ;  /* 0x000000ff0a00720c */ /* 0x000fe40003f65270 */
[----:B------:R-:W-:Y:S11]  /*0500*/  BRA.DIV UR4, `(.L_x_3) ;  /* 0x0000000604d07947 */ /* 0x000ff6000b800000 */
[----:B01----:R-:W-:Y:S04]  /*0510*/  SHFL.DOWN PT, R3, R7, 0x10, 0x1f ;  /* 0x0a001f0007037f89 */ /* 0x003fe800000e0000 */
[----:B------:R-:W0:Y:S02]  /*0520*/  SHFL.DOWN PT, R2, R6, 0x10, 0x1f ;  /* 0x0a001f0006027f89 */ /* 0x000e2400000e0000 */
[----:B0-----:R-:W-:-:S07]  /*0530*/  DADD R2, R6, R2 ;  /* 0x0000000006027229 */ /* 0x001fce0000000002 */
[----:B------:R-:W0:Y:S04]  /*0540*/  SHFL.DOWN PT, R17, R3, 0x8, 0x1f ;  /* 0x09001f0003117f89 */ /* 0x000e2800000e0000 */
[----:B------:R-:W1:Y:S01]  /*0550*/  SHFL.DOWN PT, R16, R2, 0x8, 0x1f ;  /* 0x09001f0002107f89 */ /* 0x000e6200000e0000 */
[----:B0-----:R-:W-:Y:S01]  /*0560*/  IMAD.MOV.U32 R7, RZ, RZ, R17 ;  /* 0x000000ffff077224 */ /* 0x001fe200078e0011 */
[----:B-1----:R-:W-:-:S06]  /*0570*/  MOV R6, R16 ;  /* 0x0000001000067202 */ /* 0x002fcc0000000f00 */
[----:B------:R-:W-:-:S07]  /*0580*/  DADD R16, R2, R6 ;  /* 0x0000000002107229 */ /* 0x000fce0000000006 */
[----:B------:R-:W0:Y:S04]  /*0590*/  SHFL.DOWN PT, R19, R17, 0x4, 0x1f ;  /* 0x08801f0011137f89 */ /* 0x000e2800000e0000 */
[----:B------:R-:W1:Y:S01]  /*05a0*/  SHFL.DOWN PT, R18, R16, 0x4, 0x1f ;  /* 0x08801f0010127f89 */ /* 0x000e6200000e0000 */
[----:B0-----:R-:W-:Y:S01]  /*05b0*/  MOV R3, R19 ;  /* 0x0000001300037202 */ /* 0x001fe20000000f00 */
[----:B-1----:R-:W-:-:S06]  /*05c0*/  IMAD.MOV.U32 R2, RZ, RZ, R18 ;  /* 0x000000ffff027224 */ /* 0x002fcc00078e0012 */
[----:B------:R-:W-:-:S07]  /*05d0*/  DADD R18, R16, R2 ;  /* 0x0000000010127229 */ /* 0x000fce0000000002 */
[----:B------:R-:W0:Y:S04]  /*05e0*/  SHFL.DOWN PT, R7, R19, 0x2, 0x1f ;  /* 0x08401f0013077f89 */ /* 0x000e2800000e0000 */
[----:B------:R-:W1:Y:S01]  /*05f0*/  SHFL.DOWN PT, R6, R18, 0x2, 0x1f ;  /* 0x08401f0012067f89 */ /* 0x000e6200000e0000 */
[----:B0-----:R-:W-:Y:S02]  /*0600*/  IMAD.MOV.U32 R3, RZ, RZ, R7 ;  /* 0x000000ffff037224 */ /* 0x001fe400078e0007 */
[----:B-1----:R-:W-:-:S06]  /*0610*/  IMAD.MOV.U32 R2, RZ, RZ, R6 ;  /* 0x000000ffff027224 */ /* 0x002fcc00078e0006 */
[----:B------:R-:W-:-:S07]  /*0620*/  DADD R6, R18, R2 ;  /* 0x0000000012067229 */ /* 0x000fce0000000002 */
[----:B------:R0:W1:Y:S04]  /*0630*/  SHFL.DOWN PT, R3, R7, 0x1, 0x1f ;  /* 0x08201f0007037f89 */ /* 0x00006800000e0000 */
[----:B------:R0:W3:Y:S02]  /*0640*/  SHFL.DOWN PT, R2, R6, 0x1, 0x1f ;  /* 0x08201f0006027f89 */ /* 0x0000e400000e0000 */
.L_x_29:
[----:B-1-3--:R-:W-:Y:S01]  /*0650*/  DADD R2, R6, R2 ;  /* 0x0000000006027229 */ /* 0x00afe20000000002 */
[----:B------:R-:W-:Y:S05]  /*0660*/  WARPSYNC.ALL ;  /* 0x0000000000007948 */ /* 0x000fea0003800000 */
[----:B0-----:R-:W-:Y:S01]  /*0670*/  CS2R R6, SRZ ;  /* 0x0000000000067805 */ /* 0x001fe2000001ff00 */
[----:B------:R0:W-:Y:S01]  /*0680*/  @!P3 STS.64 [R12], R2 ;  /* 0x000000020c00b388 */ /* 0x0001e20000000a00 */
[----:B------:R-:W-:Y:S01]  /*0690*/  BSSY B0, `(.L_x_4) ;  /* 0x000001b000007945 */ /* 0x000fe20003800000 */
[----:B------:R-:W-:Y:S06]  /*06a0*/  BAR.SYNC.DEFER_BLOCKING 0x0 ;  /* 0x0000000000007b1d */ /* 0x000fec0000010000 */
[----:B------:R0:W1:Y:S01]  /*06b0*/  @!P0 LDS.64 R6, [R11] ;  /* 0x000000000b068984 */ /* 0x0000620000000a00 */
[----:B------:R-:W-:Y:S05]  /*06c0*/  @P1 BRA `(.L_x_5) ;  /* 0x00000000005c1947 */ /* 0x000fea0003800000 */
[----:B------:R-:W-:-:S03]  /*06d0*/  UMOV UR4, 0xffffffff ;  /* 0xffffffff00047882 */ /* 0x000fc60000000000 */
[----:B------:R-:W-:Y:S05]  /*06e0*/  BRA.DIV UR4, `(.L_x_6) ;  /* 0x0000000a04647947 */ /* 0x000fea000b800000 */
        /* <DEDUP_REMOVED lines=18> */
[----:B------:R0:W1:Y:S04]  /*0810*/  SHFL.DOWN PT, R3, R7, 0x1, 0x1f ;  /* 0x08201f0007037f89 */ /* 0x00006800000e0000 */
[----:B------:R0:W3:Y:S02]  /*0820*/  SHFL.DOWN PT, R2, R6, 0x1, 0x1f ;  /* 0x08201f0006027f89 */ /* 0x0000e400000e0000 */
.L_x_40:
[----:B01-3--:R-:W-:-:S11]  /*0830*/  DADD R6, R6, R2 ;  /* 0x0000000006067229 */ /* 0x00bfd60000000002 */
.L_x_5:
[----:B------:R-:W-:Y:S05]  /*0840*/  BSYNC B0 ;  /* 0x0000000000007941 */ /* 0x000fea0003800000 */
.L_x_4:
[----:B------:R-:W-:Y:S05]  /*0850*/  @!P2 EXIT ;  /* 0x000000000000a94d */ /* 0x000fea0003800000 */
[----:B-1----:R-:W-:Y:S01]  /*0860*/  STG.E.64 desc[UR8][R4.64+0x8], R6 ;  /* 0x0000080604007986 */ /* 0x002fe2000c101b08 */
[----:B------:R-:W-:Y:S05]  /*0870*/  EXIT ;  /* 0x000000000000794d */ /* 0x000fea0003800000 */
.L_x_2:
[----:B------:R-:W-:Y:S01]  /*0880*/  HFMA2 R9, -RZ, RZ, 0, 1.847743988037109375e-06 ;  /* 0x0000001fff097431 */ /* 0x000fe200000001ff */
[----:B-1----:R-:W-:Y:S01]  /*0890*/  MOV R14, R3 ;  /* 0x00000003000e7202 */ /* 0x002fe20000000f00 */
[----:B------:R-:W-:Y:S02]  /*08a0*/  IMAD.MOV.U32 R13, RZ, RZ, 0x10 ;  /* 0x00000010ff0d7424 */ /* 0x000fe400078e00ff */
[----:B------:R-:W-:-:S07]  /*08b0*/  IMAD.MOV.U32 R8, RZ, RZ, -0x1 ;  /* 0xffffffffff087424 */ /* 0x000fce00078e00ff */
[----:B------:R-:W-:Y:S05]  /*08c0*/  WARPSYNC.COLLECTIVE R8, `(.L_x_7) ;  /* 0x0000000008087348 */ /* 0x000fea0003c00000 */
[----:B------:R0:W1:Y:S02]  /*08d0*/  SHFL.DOWN P4, R15, R14, R13, R9 ;  /* 0x0800000d0e0f7389 */ /* 0x0000640000080009 */
[----:B01----:R-:W-:Y:S05]  /*08e0*/  ENDCOLLECTIVE ;  /* 0x000000000000791b */ /* 0x003fea0003800000 */
.L_x_7:
[----:B------:R-:W-:Y:S01]  /*08f0*/  IMAD.MOV.U32 R14, RZ, RZ, R2 ;  /* 0x000000ffff0e7224 */ /* 0x000fe200078e0002 */
[----:B------:R-:W-:-:S07]  /*0900*/  MOV R17, R15 ;  /* 0x0000000f00117202 */ /* 0x000fce0000000f00 */
[----:B------:R-:W-:Y:S05]  /*0910*/  WARPSYNC.COLLECTIVE R8, `(.L_x_8) ;  /* 0x0000000008087348 */ /* 0x000fea0003c00000 */
[----:B------:R0:W1:Y:S02]  /*0920*/  SHFL.DOWN P4, R15, R14, R13, R9 ;  /* 0x0800000d0e0f7389 */ /* 0x0000640000080009 */
[----:B01----:R-:W-:Y:S05]  /*0930*/  ENDCOLLECTIVE ;  /* 0x000000000000791b */ /* 0x003fea0003800000 */
.L_x_8:
[----:B------:R-:W-:Y:S02]  /*0940*/  MOV R13, 0x8 ;  /* 0x00000008000d7802 */ /* 0x000fe40000000f00 */
[----:B------:R-:W-:-:S06]  /*0950*/  MOV R16, R15 ;  /* 0x0000000f00107202 */ /* 0x000fcc0000000f00 */
[----:B------:R-:W-:-:S10]  /*0960*/  DADD R16, R16, R2 ;  /* 0x0000000010107229 */ /* 0x000fd40000000002 */
[----:B------:R-:W-:-:S07]  /*0970*/  IMAD.MOV.U32 R14, RZ, RZ, R17 ;  /* 0x000000ffff0e7224 */ /* 0x000fce00078e0011 */
[----:B------:R-:W-:Y:S05]  /*0980*/  WARPSYNC.COLLECTIVE R8, `(.L_x_9) ;  /* 0x0000000008087348 */ /* 0x000fea0003c00000 */
[----:B------:R0:W1:Y:S02]  /*0990*/  SHFL.DOWN P4, R15, R14, R13, R9 ;  /* 0x0800000d0e0f7389 */ /* 0x0000640000080009 */
[----:B01----:R-:W-:Y:S05]  /*09a0*/  ENDCOLLECTIVE ;  /* 0x000000000000791b */ /* 0x003fea0003800000 */
.L_x_9:
[----:B------:R-:W-:Y:S01]  /*09b0*/  MOV R14, R16 ;  /* 0x00000010000e7202 */ /* 0x000fe20000000f00 */
[----:B------:R-:W-:-:S07]  /*09c0*/  IMAD.MOV.U32 R19, RZ, RZ, R15 ;  /* 0x000000ffff137224 */ /* 0x000fce00078e000f */
[----:B------:R-:W-:Y:S05]  /*09d0*/  WARPSYNC.COLLECTIVE R8, `(.L_x_10) ;  /* 0x0000000008087348 */ /* 0x000fea0003c00000 */
[----:B------:R0:W1:Y:S02]  /*09e0*/  SHFL.DOWN P4, R15, R14, R13, R9 ;  /* 0x0800000d0e0f7389 */ /* 0x0000640000080009 */
[----:B01----:R-:W-:Y:S05]  /*09f0*/  ENDCOLLECTIVE ;  /* 0x000000000000791b */ /* 0x003fea0003800000 */
.L_x_10:
[----:B------:R-:W-:Y:S02]  /*0a00*/  IMAD.MOV.U32 R13, RZ, RZ, 0x4 ;  /* 0x00000004ff0d7424 */ /* 0x000fe400078e00ff */
[----:B------:R-:W-:-:S06]  /*0a10*/  IMAD.MOV.U32 R18, RZ, RZ, R15 ;  /* 0x000000ffff127224 */ /* 0x000fcc00078e000f */
[----:B------:R-:W-:-:S10]  /*0a20*/  DADD R18, R16, R18 ;  /* 0x0000000010127229 */ /* 0x000fd40000000012 */
[----:B------:R-:W-:-:S07]  /*0a30*/  MOV R14, R19 ;  /* 0x00000013000e7202 */ /* 0x000fce0000000f00 */
[----:B------:R-:W-:Y:S05]  /*0a40*/  WARPSYNC.COLLECTIVE R8, `(.L_x_11) ;  /* 0x0000000008087348 */ /* 0x000fea0003c00000 */
[----:B------:R0:W1:Y:S02]  /*0a50*/  SHFL.DOWN P4, R15, R14, R13, R9 ;  /* 0x0800000d0e0f7389 */ /* 0x0000640000080009 */
[----:B01----:R-:W-:Y:S05]  /*0a60*/  ENDCOLLECTIVE ;  /* 0x000000000000791b */ /* 0x003fea0003800000 */
.L_x_11:
[----:B------:R-:W-:Y:S01]  /*0a70*/  IMAD.MOV.U32 R14, RZ, RZ, R18 ;  /* 0x000000ffff0e7224 */ /* 0x000fe200078e0012 */
[----:B------:R-:W-:-:S07]  /*0a80*/  MOV R21, R15 ;  /* 0x0000000f00157202 */ /* 0x000fce0000000f00 */
[----:B------:R-:W-:Y:S05]  /*0a90*/  WARPSYNC.COLLECTIVE R8, `(.L_x_12) ;  /* 0x0000000008087348 */ /* 0x000fea0003c00000 */
[----:B------:R0:W1:Y:S02]  /*0aa0*/  SHFL.DOWN P4, R15, R14, R13, R9 ;  /* 0x0800000d0e0f7389 */ /* 0x0000640000080009 */
[----:B01----:R-:W-:Y:S05]  /*0ab0*/  ENDCOLLECTIVE ;  /* 0x000000000000791b */ /* 0x003fea0003800000 */
.L_x_12:
[----:B------:R-:W-:Y:S02]  /*0ac0*/  MOV R13, 0x2 ;  /* 0x00000002000d7802 */ /* 0x000fe40000000f00 */
[----:B------:R-:W-:-:S06]  /*0ad0*/  MOV R20, R15 ;  /* 0x0000000f00147202 */ /* 0x000fcc0000000f00 */
[----:B------:R-:W-:-:S10]  /*0ae0*/  DADD R20, R18, R20 ;  /* 0x0000000012147229 */ /* 0x000fd40000000014 */
[----:B------:R-:W-:-:S07]  /*0af0*/  IMAD.MOV.U32 R14, RZ, RZ, R21 ;  /* 0x000000ffff0e7224 */ /* 0x000fce00078e0015 */
[----:B------:R-:W-:Y:S05]  /*0b00*/  WARPSYNC.COLLECTIVE R8, `(.L_x_13) ;  /* 0x0000000008087348 */ /* 0x000fea0003c00000 */
[----:B------:R0:W1:Y:S02]  /*0b10*/  SHFL.DOWN P4, R15, R14, R13, R9 ;  /* 0x0800000d0e0f7389 */ /* 0x0000640000080009 */
[----:B01----:R-:W-:Y:S05]  /*0b20*/  ENDCOLLECTIVE ;  /* 0x000000000000791b */ /* 0x003fea0003800000 */
.L_x_13:
[----:B------:R-:W-:Y:S01]  /*0b30*/  MOV R14, R20 ;  /* 0x00000014000e7202 */ /* 0x000fe20000000f00 */
[----:B------:R-:W-:-:S07]  /*0b40*/  IMAD.MOV.U32 R3, RZ, RZ, R15 ;  /* 0x000000ffff037224 */ /* 0x000fce00078e000f */
[----:B------:R-:W-:Y:S05]  /*0b50*/  WARPSYNC.COLLECTIVE R8, `(.L_x_14) ;  /* 0x0000000008087348 */ /* 0x000fea0003c00000 */
[----:B------:R0:W1:Y:S02]  /*0b60*/  SHFL.DOWN P4, R15, R14, R13, R9 ;  /* 0x0800000d0e0f7389 */ /* 0x0000640000080009 */
[----:B01----:R-:W-:Y:S05]  /*0b70*/  ENDCOLLECTIVE ;  /* 0x000000000000791b */ /* 0x003fea0003800000 */
.L_x_14:
[----:B------:R-:W-:Y:S02]  /*0b80*/  IMAD.MOV.U32 R13, RZ, RZ, 0x1 ;  /* 0x00000001ff0d7424 */ /* 0x000fe400078e00ff */
[----:B------:R-:W-:-:S06]  /*0b90*/  IMAD.MOV.U32 R2, RZ, RZ, R15 ;  /* 0x000000ffff027224 */ /* 0x000fcc00078e000f */
[----:B------:R-:W-:-:S10]  /*0ba0*/  DADD R2, R20, R2 ;  /* 0x0000000014027229 */ /* 0x000fd40000000002 */
[----:B------:R-:W-:-:S07]  /*0bb0*/  MOV R14, R3 ;  /* 0x00000003000e7202 */ /* 0x000fce0000000f00 */
[----:B------:R-:W-:Y:S05]  /*0bc0*/  WARPSYNC.COLLECTIVE R8, `(.L_x_15) ;  /* 0x0000000008087348 */ /* 0x000fea0003c00000 */
[----:B------:R0:W1:Y:S02]  /*0bd0*/  SHFL.DOWN P4, R15, R14, R13, R9 ;  /* 0x0800000d0e0f7389 */ /* 0x0000640000080009 */
[----:B01----:R-:W-:Y:S05]  /*0be0*/  ENDCOLLECTIVE ;  /* 0x000000000000791b */ /* 0x003fea0003800000 */
.L_x_15:
[----:B------:R-:W-:Y:S01]  /*0bf0*/  IMAD.MOV.U32 R14, RZ, RZ, R2 ;  /* 0x000000ffff0e7224 */ /* 0x000fe200078e0002 */
[----:B------:R-:W-:-:S07]  /*0c00*/  MOV R16, R15 ;  /* 0x0000000f00107202 */ /* 0x000fce0000000f00 */
[----:B------:R-:W-:Y:S05]  /*0c10*/  WARPSYNC.COLLECTIVE R8, `(.L_x_16) ;  /* 0x0000000008087348 */ /* 0x000fea0003c00000 */
[----:B------:R0:W1:Y:S02]  /*0c20*/  SHFL.DOWN P4, R15, R14, R13, R9 ;  /* 0x0800000d0e0f7389 */ /* 0x0000640000080009 */
[----:B01----:R-:W-:Y:S05]  /*0c30*/  ENDCOLLECTIVE ;  /* 0x000000000000791b */ /* 0x003fea0003800000 */
.L_x_16:
[----:B------:R-:W-:Y:S05]  /*0c40*/  BRA `(.L_x_17) ;  /* 0xfffffff800087947 */ /* 0x000fea000383ffff */
.L_x_3:
[----:B--2---:R-:W-:Y:S01]  /*0c50*/  HFMA2 R9, -RZ, RZ, 0, 1.847743988037109375e-06 ;  /* 0x0000001fff097431 */ /* 0x004fe200000001ff */
[----:B------:R-:W-:Y:S01]  /*0c60*/  BSSY B0, `(.L_x_18) ;  /* 0x0000007000007945 */ /* 0x000fe20003800000 */
[----:B------:R-:W-:Y:S01]  /*0c70*/  MOV R14, R7 ;  /* 0x00000007000e7202 */ /* 0x000fe20000000f00 */
[----:B------:R-:W-:Y:S02]  /*0c80*/  IMAD.MOV.U32 R13, RZ, RZ, 0x10 ;  /* 0x00000010ff0d7424 */ /* 0x000fe400078e00ff */
[----:B------:R-:W-:-:S07]  /*0c90*/  IMAD.MOV.U32 R8, RZ, RZ, -0x1 ;  /* 0xffffffffff087424 */ /* 0x000fce00078e00ff */
[----:B01----:R-:W-:Y:S05]  /*0ca0*/  WARPSYNC.COLLECTIVE R8, `(.L_x_19) ;  /* 0x0000000008087348 */ /* 0x003fea0003c00000 */
[----:B------:R2:W3:Y:S02]  /*0cb0*/  SHFL.DOWN P4, R15, R14, R13, R9 ;  /* 0x0800000d0e0f7389 */ /* 0x0004e40000080009 */
[----:B0123--:R-:W-:Y:S05]  /*0cc0*/  ENDCOLLECTIVE ;  /* 0x000000000000791b */ /* 0x00ffea0003800000 */
.L_x_19:
[----:B------:R-:W-:Y:S05]  /*0cd0*/  BSYNC B0 ;  /* 0x0000000000007941 */ /* 0x000fea0003800000 */
.L_x_18:
[----:B------:R-:W-:Y:S02]  /*0ce0*/  HFMA2 R13, -RZ, RZ, 0, 9.5367431640625e-07 ;  /* 0x00000010ff0d7431 */ /* 0x000fe400000001ff */
[----:B------:R-:W-:Y:S01]  /*0cf0*/  IMAD.MOV.U32 R14, RZ, RZ, R6 ;  /* 0x000000ffff0e7224 */ /* 0x000fe200078e0006 */
[----:B------:R-:W-:Y:S01]  /*0d00*/  MOV R8, 0xffffffff ;  /* 0xffffffff00087802 */ /* 0x000fe20000000f00 */
[----:B------:R-:W-:Y:S01]  /*0d10*/  IMAD.MOV.U32 R9, RZ, RZ, 0x1f ;  /* 0x0000001fff097424 */ /* 0x000fe200078e00ff */
[----:B------:R-:W-:-:S07]  /*0d20*/  MOV R3, R15 ;  /* 0x0000000f00037202 */ /* 0x000fce0000000f00 */
[----:B------:R-:W-:Y:S05]  /*0d30*/  WARPSYNC.COLLECTIVE R8, `(.L_x_20) ;  /* 0x0000000008087348 */ /* 0x000fea0003c00000 */
[----:B------:R0:W1:Y:S02]  /*0d40*/  SHFL.DOWN P4, R15, R14, R13, R9 ;  /* 0x0800000d0e0f7389 */ /* 0x0000640000080009 */
[----:B01----:R-:W-:Y:S05]  /*0d50*/  ENDCOLLECTIVE ;  /* 0x000000000000791b */ /* 0x003fea0003800000 */
.L_x_20:
[----:B------:R-:W-:Y:S02]  /*0d60*/  IMAD.MOV.U32 R13, RZ, RZ, 0x8 ;  /* 0x00000008ff0d7424 */ /* 0x000fe400078e00ff */
[----:B------:R-:W-:-:S06]  /*0d70*/  IMAD.MOV.U32 R2, RZ, RZ, R15 ;  /* 0x000000ffff027224 */ /* 0x000fcc00078e000f */
[----:B------:R-:W-:-:S10]  /*0d80*/  DADD R2, R6, R2 ;  /* 0x0000000006027229 */ /* 0x000fd40000000002 */
[----:B------:R-:W-:-:S07]  /*0d90*/  MOV R14, R3 ;  /* 0x00000003000e7202 */ /* 0x000fce0000000f00 */
[----:B------:R-:W-:Y:S05]  /*0da0*/  WARPSYNC.COLLECTIVE R8, `(.L_x_21) ;  /* 0x0000000008087348 */ /* 0x000fea0003c00000 */
[----:B------:R0:W1:Y:S02]  /*0db0*/  SHFL.DOWN P4, R15, R14, R13, R9 ;  /* 0x0800000d0e0f7389 */ /* 0x0000640000080009 */
[----:B01----:R-:W-:Y:S05]  /*0dc0*/  ENDCOLLECTIVE ;  /* 0x000000000000791b */ /* 0x003fea0003800000 */
.L_x_21:
[----:B------:R-:W-:Y:S01]  /*0dd0*/  IMAD.MOV.U32 R14, RZ, RZ, R2 ;  /* 0x000000ffff0e7224 */ /* 0x000fe200078e0002 */
[----:B------:R-:W-:-:S07]  /*0de0*/  MOV R17, R15 ;  /* 0x0000000f00117202 */ /* 0x000fce0000000f00 */
[----:B------:R-:W-:Y:S05]  /*0df0*/  WARPSYNC.COLLECTIVE R8, `(.L_x_22) ;  /* 0x0000000008087348 */ /* 0x000fea0003c00000 */
[----:B------:R0:W1:Y:S02]  /*0e00*/  SHFL.DOWN P4, R15, R14, R13, R9 ;  /* 0x0800000d0e0f7389 */ /* 0x0000640000080009 */
[----:B01----:R-:W-:Y:S05]  /*0e10*/  ENDCOLLECTIVE ;  /* 0x000000000000791b */ /* 0x003fea0003800000 */
.L_x_22:
[----:B------:R-:W-:Y:S02]  /*0e20*/  MOV R13, 0x4 ;  /* 0x00000004000d7802 */ /* 0x000fe40000000f00 */
[----:B------:R-:W-:-:S06]  /*0e30*/  MOV R16, R15 ;  /* 0x0000000f00107202 */ /* 0x000fcc0000000f00 */
[----:B------:R-:W-:-:S10]  /*0e40*/  DADD R16, R2, R16 ;  /* 0x0000000002107229 */ /* 0x000fd40000000010 */
[----:B------:R-:W-:-:S07]  /*0e50*/  IMAD.MOV.U32 R14, RZ, RZ, R17 ;  /* 0x000000ffff0e7224 */ /* 0x000fce00078e0011 */
[----:B------:R-:W-:Y:S05]  /*0e60*/  WARPSYNC.COLLECTIVE R8, `(.L_x_23) ;  /* 0x0000000008087348 */ /* 0x000fea0003c00000 */
[----:B------:R0:W1:Y:S02]  /*0e70*/  SHFL.DOWN P4, R15, R14, R13, R9 ;  /* 0x0800000d0e0f7389 */ /* 0x0000640000080009 */
[----:B01----:R-:W-:Y:S05]  /*0e80*/  ENDCOLLECTIVE ;  /* 0x000000000000791b */ /* 0x003fea0003800000 */
.L_x_23:
[----:B------:R-:W-:Y:S01]  /*0e90*/  MOV R14, R16 ;  /* 0x00000010000e7202 */ /* 0x000fe20000000f00 */
[----:B------:R-:W-:-:S07]  /*0ea0*/  IMAD.MOV.U32 R19, RZ, RZ, R15 ;  /* 0x000000ffff137224 */ /* 0x000fce00078e000f */
[----:B------:R-:W-:Y:S05]  /*0eb0*/  WARPSYNC.COLLECTIVE R8, `(.L_x_24) ;  /* 0x0000000008087348 */ /* 0x000fea0003c00000 */
[----:B------:R0:W1:Y:S02]  /*0ec0*/  SHFL.DOWN P4, R15, R14, R13, R9 ;  /* 0x0800000d0e0f7389 */ /* 0x0000640000080009 */
[----:B01----:R-:W-:Y:S05]  /*0ed0*/  ENDCOLLECTIVE ;  /* 0x000000000000791b */ /* 0x003fea0003800000 */
.L_x_24:
[----:B------:R-:W-:Y:S02]  /*0ee0*/  IMAD.MOV.U32 R13, RZ, RZ, 0x2 ;  /* 0x00000002ff0d7424 */ /* 0x000fe400078e00ff */
[----:B------:R-:W-:-:S06]  /*0ef0*/  IMAD.MOV.U32 R18, RZ, RZ, R15 ;  /* 0x000000ffff127224 */ /* 0x000fcc00078e000f */
[----:B------:R-:W-:-:S10]  /*0f00*/  DADD R18, R16, R18 ;  /* 0x0000000010127229 */ /* 0x000fd40000000012 */
[----:B------:R-:W-:-:S07]  /*0f10*/  MOV R14, R19 ;  /* 0x00000013000e7202 */ /* 0x000fce0000000f00 */
[----:B------:R-:W-:Y:S05]  /*0f20*/  WARPSYNC.COLLECTIVE R8, `(.L_x_25) ;  /* 0x0000000008087348 */ /* 0x000fea0003c00000 */
[----:B------:R0:W1:Y:S02]  /*0f30*/  SHFL.DOWN P4, R15, R14, R13, R9 ;  /* 0x0800000d0e0f7389 */ /* 0x0000640000080009 */
[----:B01----:R-:W-:Y:S05]  /*0f40*/  ENDCOLLECTIVE ;  /* 0x000000000000791b */ /* 0x003fea0003800000 */
.L_x_25:
[----:B------:R-:W-:Y:S01]  /*0f50*/  IMAD.MOV.U32 R14, RZ, RZ, R18 ;  /* 0x000000ffff0e7224 */ /* 0x000fe200078e0012 */
[----:B------:R-:W-:-:S07]  /*0f60*/  MOV R7, R15 ;  /* 0x0000000f00077202 */ /* 0x000fce0000000f00 */
[----:B------:R-:W-:Y:S05]  /*0f70*/  WARPSYNC.COLLECTIVE R8, `(.L_x_26) ;  /* 0x0000000008087348 */ /* 0x000fea0003c00000 */
[----:B------:R0:W1:Y:S02]  /*0f80*/  SHFL.DOWN P4, R15, R14, R13, R9 ;  /* 0x0800000d0e0f7389 */ /* 0x0000640000080009 */
[----:B01----:R-:W-:Y:S05]  /*0f90*/  ENDCOLLECTIVE ;  /* 0x000000000000791b */ /* 0x003fea0003800000 */
.L_x_26:
[----:B------:R-:W-:Y:S02]  /*0fa0*/  MOV R13, 0x1 ;  /* 0x00000001000d7802 */ /* 0x000fe40000000f00 */
[----:B------:R-:W-:-:S06]  /*0fb0*/  MOV R6, R15 ;  /* 0x0000000f00067202 */ /* 0x000fcc0000000f00 */
[----:B------:R-:W-:-:S10]  /*0fc0*/  DADD R6, R18, R6 ;  /* 0x0000000012067229 */ /* 0x000fd40000000006 */
[----:B------:R-:W-:-:S07]  /*0fd0*/  IMAD.MOV.U32 R14, RZ, RZ, R7 ;  /* 0x000000ffff0e7224 */ /* 0x000fce00078e0007 */
[----:B------:R-:W-:Y:S05]  /*0fe0*/  WARPSYNC.COLLECTIVE R8, `(.L_x_27) ;  /* 0x0000000008087348 */ /* 0x000fea0003c00000 */
[----:B------:R0:W1:Y:S02]  /*0ff0*/  SHFL.DOWN P4, R15, R14, R13, R9 ;  /* 0x0800000d0e0f7389 */ /* 0x0000640000080009 */
[----:B01----:R-:W-:Y:S05]  /*1000*/  ENDCOLLECTIVE ;  /* 0x000000000000791b */ /* 0x003fea0003800000 */
.L_x_27:
[----:B------:R-:W-:Y:S01]  /*1010*/  MOV R14, R6 ;  /* 0x00000006000e7202 */ /* 0x000fe20000000f00 */
[----:B------:R-:W-:-:S07]  /*1020*/  IMAD.MOV.U32 R3, RZ, RZ, R15 ;  /* 0x000000ffff037224 */ /* 0x000fce00078e000f */
[----:B------:R-:W-:Y:S05]  /*1030*/  WARPSYNC.COLLECTIVE R8, `(.L_x_28) ;  /* 0x0000000008087348 */ /* 0x000fea0003c00000 */
[----:B------:R0:W1:Y:S02]  /*1040*/  SHFL.DOWN P4, R15, R14, R13, R9 ;  /* 0x0800000d0e0f7389 */ /* 0x0000640000080009 */
[----:B01----:R-:W-:Y:S05]  /*1050*/  ENDCOLLECTIVE ;  /* 0x000000000000791b */ /* 0x003fea0003800000 */
.L_x_28:
[----:B------:R-:W-:Y:S01]  /*1060*/  IMAD.MOV.U32 R2, RZ, RZ, R15 ;  /* 0x000000ffff027224 */ /* 0x000fe200078e000f */
[----:B------:R-:W-:Y:S06]  /*1070*/  BRA `(.L_x_29) ;  /* 0xfffffff400747947 */ /* 0x000fec000383ffff */
.L_x_6:
[----:B--2---:R-:W-:Y:S01]  /*1080*/  HFMA2 R9, -RZ, RZ, 0, 1.847743988037109375e-06 ;  /* 0x0000001fff097431 */ /* 0x004fe200000001ff */
[----:B-1----:R-:W-:Y:S01]  /*1090*/  MOV R14, R7 ;  /* 0x00000007000e7202 */ /* 0x002fe20000000f00 */
[----:B------:R-:W-:Y:S02]  /*10a0*/  IMAD.MOV.U32 R13, RZ, RZ, 0x10 ;  /* 0x00000010ff0d7424 */ /* 0x000fe400078e00ff */
[----:B------:R-:W-:-:S07]  /*10b0*/  IMAD.MOV.U32 R8, RZ, RZ, -0x1 ;  /* 0xffffffffff087424 */ /* 0x000fce00078e00ff */
[----:B0-----:R-:W-:Y:S05]  /*10c0*/  WARPSYNC.COLLECTIVE R8, `(.L_x_30) ;  /* 0x0000000008087348 */ /* 0x001fea0003c00000 */
[----:B------:R1:W2:Y:S02]  /*10d0*/  SHFL.DOWN P4, R15, R14, R13, R9 ;  /* 0x0800000d0e0f7389 */ /* 0x0002a40000080009 */
[----:B012---:R-:W-:Y:S05]  /*10e0*/  ENDCOLLECTIVE ;  /* 0x000000000000791b */ /* 0x007fea0003800000 */
.L_x_30:
[----:B------:R-:W-:Y:S01]  /*10f0*/  IMAD.MOV.U32 R14, RZ, RZ, R6 ;  /* 0x000000ffff0e7224 */ /* 0x000fe200078e0006 */
[----:B------:R-:W-:-:S07]  /*1100*/  MOV R3, R15 ;  /* 0x0000000f00037202 */ /* 0x000fce0000000f00 */
[----:B------:R-:W-:Y:S05]  /*1110*/  WARPSYNC.COLLECTIVE R8, `(.L_x_31) ;  /* 0x0000000008087348 */ /* 0x000fea0003c00000 */
[----:B------:R0:W1:Y:S02]  /*1120*/  SHFL.DOWN P4, R15, R14, R13, R9 ;  /* 0x0800000d0e0f7389 */ /* 0x0000640000080009 */
[----:B01----:R-:W-:Y:S05]  /*1130*/  ENDCOLLECTIVE ;  /* 0x000000000000791b */ /* 0x003fea0003800000 */
.L_x_31:
[----:B------:R-:W-:Y:S02]  /*1140*/  MOV R13, 0x8 ;  /* 0x00000008000d7802 */ /* 0x000fe40000000f00 */
[----:B------:R-:W-:-:S06]  /*1150*/  MOV R2, R15 ;  /* 0x0000000f00027202 */ /* 0x000fcc0000000f00 */
[----:B------:R-:W-:-:S10]  /*1160*/  DADD R2, R6, R2 ;  /* 0x0000000006027229 */ /* 0x000fd40000000002 */
[----:B------:R-:W-:-:S07]  /*1170*/  IMAD.MOV.U32 R14, RZ, RZ, R3 ;  /* 0x000000ffff0e7224 */ /* 0x000fce00078e0003 */
[----:B------:R-:W-:Y:S05]  /*1180*/  WARPSYNC.COLLECTIVE R8, `(.L_x_32) ;  /* 0x0000000008087348 */ /* 0x000fea0003c00000 */
[----:B------:R0:W1:Y:S02]  /*1190*/  SHFL.DOWN P4, R15, R14, R13, R9 ;  /* 0x0800000d0e0f7389 */ /* 0x0000640000080009 */
[----:B01----:R-:W-:Y:S05]  /*11a0*/  ENDCOLLECTIVE ;  /* 0x000000000000791b */ /* 0x003fea0003800000 */
.L_x_32:
[----:B------:R-:W-:Y:S01]  /*11b0*/  MOV R14, R2 ;  /* 0x00000002000e7202 */ /* 0x000fe20000000f00 */
[----:B------:R-:W-:-:S07]  /*11c0*/  IMAD.MOV.U32 R11, RZ, RZ, R15 ;  /* 0x000000ffff0b7224 */ /* 0x000fce00078e000f */
[----:B------:R-:W-:Y:S05]  /*11d0*/  WARPSYNC.COLLECTIVE R8, `(.L_x_33) ;  /* 0x0000000008087348 */ /* 0x000fea0003c00000 */
[----:B------:R0:W1:Y:S02]  /*11e0*/  SHFL.DOWN P4, R15, R14, R13, R9 ;  /* 0x0800000d0e0f7389 */ /* 0x0000640000080009 */
[----:B01----:R-:W-:Y:S05]  /*11f0*/  ENDCOLLECTIVE ;  /* 0x000000000000791b */ /* 0x003fea0003800000 */
.L_x_33:
[----:B------:R-:W-:Y:S02]  /*1200*/  IMAD.MOV.U32 R13, RZ, RZ, 0x4 ;  /* 0x00000004ff0d7424 */ /* 0x000fe400078e00ff */
[----:B------:R-:W-:-:S06]  /*1210*/  IMAD.MOV.U32 R10, RZ, RZ, R15 ;  /* 0x000000ffff0a7224 */ /* 0x000fcc00078e000f */
[----:B------:R-:W-:-:S10]  /*1220*/  DADD R10, R2, R10 ;  /* 0x00000000020a7229 */ /* 0x000fd4000000000a */
[----:B------:R-:W-:-:S07]  /*1230*/  MOV R14, R11 ;  /* 0x0000000b000e7202 */ /* 0x000fce0000000f00 */
[----:B------:R-:W-:Y:S05]  /*1240*/  WARPSYNC.COLLECTIVE R8, `(.L_x_34) ;  /* 0x0000000008087348 */ /* 0x000fea0003c00000 */
[----:B------:R0:W1:Y:S02]  /*1250*/  SHFL.DOWN P4, R15, R14, R13, R9 ;  /* 0x0800000d0e0f7389 */ /* 0x0000640000080009 */
[----:B01----:R-:W-:Y:S05]  /*1260*/  ENDCOLLECTIVE ;  /* 0x000000000000791b */ /* 0x003fea0003800000 */
.L_x_34:
[----:B------:R-:W-:Y:S01]  /*1270*/  IMAD.MOV.U32 R14, RZ, RZ, R10 ;  /* 0x000000ffff0e7224 */ /* 0x000fe200078e000a */
[----:B------:R-:W-:-:S07]  /*1280*/  MOV R17, R15 ;  /* 0x0000000f00117202 */ /* 0x000fce0000000f00 */
[----:B------:R-:W-:Y:S05]  /*1290*/  WARPSYNC.COLLECTIVE R8, `(.L_x_35) ;  /* 0x0000000008087348 */ /* 0x000fea0003c00000 */
[----:B------:R0:W1:Y:S02]  /*12a0*/  SHFL.DOWN P4, R15, R14, R13, R9 ;  /* 0x0800000d0e0f7389 */ /* 0x0000640000080009 */
[----:B01----:R-:W-:Y:S05]  /*12b0*/  ENDCOLLECTIVE ;  /* 0x000000000000791b */ /* 0x003fea0003800000 */
.L_x_35:
[----:B------:R-:W-:Y:S02]  /*12c0*/  MOV R13, 0x2 ;  /* 0x00000002000d7802 */ /* 0x000fe40000000f00 */
[----:B------:R-:W-:-:S06]  /*12d0*/  MOV R16, R15 ;  /* 0x0000000f00107202 */ /* 0x000fcc0000000f00 */
[----:B------:R-:W-:-:S10]  /*12e0*/  DADD R16, R10, R16 ;  /* 0x000000000a107229 */ /* 0x000fd40000000010 */
[----:B------:R-:W-:-:S07]  /*12f0*/  IMAD.MOV.U32 R14, RZ, RZ, R17 ;  /* 0x000000ffff0e7224 */ /* 0x000fce00078e0011 */
[----:B------:R-:W-:Y:S05]  /*1300*/  WARPSYNC.COLLECTIVE R8, `(.L_x_36) ;  /* 0x0000000008087348 */ /* 0x000fea0003c00000 */
[----:B------:R0:W1:Y:S02]  /*1310*/  SHFL.DOWN P4, R15, R14, R13, R9 ;  /* 0x0800000d0e0f7389 */ /* 0x0000640000080009 */
[----:B01----:R-:W-:Y:S05]  /*1320*/  ENDCOLLECTIVE ;  /* 0x000000000000791b */ /* 0x003fea0003800000 */
.L_x_36:
[----:B------:R-:W-:Y:S01]  /*1330*/  MOV R14, R16 ;  /* 0x00000010000e7202 */ /* 0x000fe20000000f00 */
[----:B------:R-:W-:-:S07]  /*1340*/  IMAD.MOV.U32 R7, RZ, RZ, R15 ;  /* 0x000000ffff077224 */ /* 0x000fce00078e000f */
[----:B------:R-:W-:Y:S05]  /*1350*/  WARPSYNC.COLLECTIVE R8, `(.L_x_37) ;  /* 0x0000000008087348 */ /* 0x000fea0003c00000 */
[----:B------:R0:W1:Y:S02]  /*1360*/  SHFL.DOWN P4, R15, R14, R13, R9 ;  /* 0x0800000d0e0f7389 */ /* 0x0000640000080009 */
[----:B01----:R-:W-:Y:S05]  /*1370*/  ENDCOLLECTIVE ;  /* 0x000000000000791b */ /* 0x003fea0003800000 */
.L_x_37:
[----:B------:R-:W-:Y:S02]  /*1380*/  IMAD.MOV.U32 R13, RZ, RZ, 0x1 ;  /* 0x00000001ff0d7424 */ /* 0x000fe400078e00ff */
[----:B------:R-:W-:-:S06]  /*1390*/  IMAD.MOV.U32 R6, RZ, RZ, R15 ;  /* 0x000000ffff067224 */ /* 0x000fcc00078e000f */
[----:B------:R-:W-:-:S10]  /*13a0*/  DADD R6, R16, R6 ;  /* 0x0000000010067229 */ /* 0x000fd40000000006 */
[----:B------:R-:W-:-:S07]  /*13b0*/  MOV R14, R7 ;  /* 0x00000007000e7202 */ /* 0x000fce0000000f00 */
[----:B------:R-:W-:Y:S05]  /*13c0*/  WARPSYNC.COLLECTIVE R8, `(.L_x_38) ;  /* 0x0000000008087348 */ /* 0x000fea0003c00000 */
[----:B------:R0:W1:Y:S02]  /*13d0*/  SHFL.DOWN P4, R15, R14, R13, R9 ;  /* 0x0800000d0e0f7389 */ /* 0x0000640000080009 */
[----:B01----:R-:W-:Y:S05]  /*13e0*/  ENDCOLLECTIVE ;  /* 0x000000000000791b */ /* 0x003fea0003800000 */
.L_x_38:
[----:B------:R-:W-:Y:S01]  /*13f0*/  IMAD.MOV.U32 R14, RZ, RZ, R6 ;  /* 0x000000ffff0e7224 */ /* 0x000fe200078e0006 */
[----:B------:R-:W-:-:S07]  /*1400*/  MOV R3, R15 ;  /* 0x0000000f00037202 */ /* 0x000fce0000000f00 */
[----:B------:R-:W-:Y:S05]  /*1410*/  WARPSYNC.COLLECTIVE R8, `(.L_x_39) ;  /* 0x0000000008087348 */ /* 0x000fea0003c00000 */
[----:B------:R0:W1:Y:S02]  /*1420*/  SHFL.DOWN P4, R15, R14, R13, R9 ;  /* 0x0800000d0e0f7389 */ /* 0x0000640000080009 */
[----:B01----:R-:W-:Y:S05]  /*1430*/  ENDCOLLECTIVE ;  /* 0x000000000000791b */ /* 0x003fea0003800000 */
.L_x_39:
[----:B------:R-:W-:Y:S01]  /*1440*/  MOV R2, R15 ;  /* 0x0000000f00027202 */ /* 0x000fe20000000f00 */
[----:B------:R-:W-:Y:S06]  /*1450*/  BRA `(.L_x_40) ;  /* 0xfffffff000f47947 */ /* 0x000fec000383ffff */
.L_x_41:
[----:B------:R-:W-:-:S00]  /*1460*/  BRA `(.L_x_41) ;  /* 0xfffffffc00fc7947 */ /* 0x000fc0000383ffff */
[----:B------:R-:W-:-:S00]  /*1470*/  NOP ;  /* 0x0000000000007918 */ /* 0x000fc00000000000 */
        /* <DEDUP_REMOVED lines=8> */
.L_x_42:


//--------------------- .nv.shared._Z17calcMom0Ser1x1vP1PiPdS0_S0_S0_ --------------------------
	.section	.nv.shared._Z17calcMom0Ser1x1vP1PiPdS0_S0_S0_,"aw",@nobits
	.sectionflags	@""
	.align	8
.nv.shared._Z17calcMom0Ser1x1vP1PiPdS0_S0_S0_:
	.zero		1280


//--------------------- .nv.shared.reserved.0     --------------------------
	.section	.nv.shared.reserved.0,"aw",@nobits
	.weak		__nv_reservedSMEM_offset_0_alias
	.size		__nv_reservedSMEM_offset_0_alias, 0, 64
	.other		__nv_reservedSMEM_offset_0_alias,@"STO_CUDA_RESERVED_SHARED STV_DEFAULT"
__nv_reservedSMEM_offset_0_alias:
	.zero		0
	.zero		64


//--------------------- .nv.constant0._Z17calcMom0Ser1x1vP1PiPdS0_S0_S0_ --------------------------
	.section	.nv.constant0._Z17calcMom0Ser1x1vP1PiPdS0_S0_S0_,"a",@progbits
	.sectionflags	@""
	.align	4
.nv.constant0._Z17calcMom0Ser1x1vP1PiPdS0_S0_S0_:
	.zero		936


//--------------------- SYMBOLS --------------------------

	.type		.nv.reservedSmem.offset0,@object
	.size		.nv.reservedSmem.offset0,0x4
	.type		.nv.reservedSmem.cap,@object
	.size		.nv.reservedSmem.cap,0x4
